//
// Generated by NVIDIA NVVM Compiler
//
// Compiler Build ID: CL-36424714
// Cuda compilation tools, release 13.0, V13.0.88
// Based on NVVM 20.0.0
//

.version 9.0
.target sm_100
.address_size 64

	// .globl	_ZN2cr9addArraysEPfS0_S0_

.visible .entry _ZN2cr9addArraysEPfS0_S0_(
	.param .u64 .ptr .align 1 _ZN2cr9addArraysEPfS0_S0__param_0,
	.param .u64 .ptr .align 1 _ZN2cr9addArraysEPfS0_S0__param_1,
	.param .u64 .ptr .align 1 _ZN2cr9addArraysEPfS0_S0__param_2
)
{
	.reg .pred 	%p<2>;
	.reg .b32 	%r<2>;
	.reg .b32 	%f<4>;
	.reg .b64 	%rd<11>;

	ld.param.u64 	%rd1, [_ZN2cr9addArraysEPfS0_S0__param_0];
	ld.param.u64 	%rd2, [_ZN2cr9addArraysEPfS0_S0__param_1];
	ld.param.u64 	%rd3, [_ZN2cr9addArraysEPfS0_S0__param_2];
	mov.u32 	%r1, %tid.x;
	setp.gt.u32 	%p1, %r1, 9;
	@%p1 bra 	$L__BB0_2;
	cvta.to.global.u64 	%rd4, %rd1;
	cvta.to.global.u64 	%rd5, %rd2;
	cvta.to.global.u64 	%rd6, %rd3;
	mul.wide.u32 	%rd7, %r1, 4;
	add.s64 	%rd8, %rd4, %rd7;
	ld.global.f32 	%f1, [%rd8];
	add.s64 	%rd9, %rd5, %rd7;
	ld.global.f32 	%f2, [%rd9];
	add.f32 	%f3, %f1, %f2;
	add.s64 	%rd10, %rd6, %rd7;
	st.global.f32 	[%rd10], %f3;
$L__BB0_2:
	ret;

}


// ===== COMPILED SASS (sm_100) =====

	.target	sm_100

	.elftype	@"ET_EXEC"


//--------------------- .note.nv.tkinfo           --------------------------
	.section	.note.nv.tkinfo,"",@"SHT_NOTE"
	.sectionflags	@"SHF_NOTE_NV_TKINFO"
	.tkinfo
        /*0018*/ 	.word	0x00000002
        /*0030*/ 	.string	""
        /*0030*/ 	.string	"ptxas"
        /*0030*/ 	.string	"Cuda compilation tools, release 13.0, V13.0.88"
        /*0030*/ 	.string	"Build cuda_13.0.r13.0/compiler.36424714_0"
        /*0030*/ 	.string	"-arch sm_100 -m 64 "



//--------------------- .note.nv.cuinfo           --------------------------
	.section	.note.nv.cuinfo,"",@"SHT_NOTE"
	.sectionflags	@"SHF_NOTE_NV_CUINFO"
        /*0018*/ 	.short	0x0002
        /*001a*/ 	.short	0x0064
        /*001c*/ 	.short	0x0082
	.zero		2


//--------------------- .nv.info                  --------------------------
	.section	.nv.info,"",@"SHT_CUDA_INFO"
	.align	4


	//----- nvinfo : EIATTR_REGCOUNT
	.align		4
        /*0000*/ 	.byte	0x04, 0x2f
        /*0002*/ 	.short	(.L_1 - .L_0)
	.align		4
.L_0:
        /*0004*/ 	.word	index@(_ZN2cr9addArraysEPfS0_S0_)
        /*0008*/ 	.word	0x0000000c


	//----- nvinfo : EIATTR_FRAME_SIZE
	.align		4
.L_1:
        /*000c*/ 	.byte	0x04, 0x11
        /*000e*/ 	.short	(.L_3 - .L_2)
	.align		4
.L_2:
        /*0010*/ 	.word	index@(_ZN2cr9addArraysEPfS0_S0_)
        /*0014*/ 	.word	0x00000000


	//----- nvinfo : EIATTR_MIN_STACK_SIZE
	.align		4
.L_3:
        /*0018*/ 	.byte	0x04, 0x12
        /*001a*/ 	.short	(.L_5 - .L_4)
	.align		4
.L_4:
        /*001c*/ 	.word	index@(_ZN2cr9addArraysEPfS0_S0_)
        /*0020*/ 	.word	0x00000000
.L_5:


//--------------------- .nv.compat                --------------------------
	.section	.nv.compat,"",@"SHT_CUDA_COMPAT_INFO"
	.align	4
        /*0000*/ 	.byte	0x02, 0x09, 0x00, 0x00, 0x02, 0x02, 0x01, 0x00, 0x02, 0x05, 0x05, 0x00, 0x03, 0x07, 0x01, 0x01
        /*0010*/ 	.byte	0x02, 0x03, 0x00, 0x00, 0x02, 0x06, 0x01, 0x00, 0x04, 0x0b, 0x08, 0x00, 0x09, 0x00, 0x00, 0x00
        /*0020*/ 	.byte	0x00, 0x00, 0x00, 0x00


//--------------------- .nv.info._ZN2cr9addArraysEPfS0_S0_ --------------------------
	.section	.nv.info._ZN2cr9addArraysEPfS0_S0_,"",@"SHT_CUDA_INFO"
	.sectionflags	@""
	.align	4


	//----- nvinfo : EIATTR_CUDA_API_VERSION
	.align		4
        /*0000*/ 	.byte	0x04, 0x37
        /*0002*/ 	.short	(.L_7 - .L_6)
.L_6:
        /*0004*/ 	.word	0x00000082


	//----- nvinfo : EIATTR_KPARAM_INFO
	.align		4
.L_7:
        /*0008*/ 	.byte	0x04, 0x17
        /*000a*/ 	.short	(.L_9 - .L_8)
.L_8:
        /*000c*/ 	.word	0x00000000
        /*0010*/ 	.short	0x0002
        /*0012*/ 	.short	0x0010
        /*0014*/ 	.byte	0x00, 0xf5, 0x21, 0x00


	//----- nvinfo : EIATTR_KPARAM_INFO
	.align		4
.L_9:
        /*0018*/ 	.byte	0x04, 0x17
        /*001a*/ 	.short	(.L_11 - .L_10)
.L_10:
        /*001c*/ 	.word	0x00000000
        /*0020*/ 	.short	0x0001
        /*0022*/ 	.short	0x0008
        /*0024*/ 	.byte	0x00, 0xf5, 0x21, 0x00


	//----- nvinfo : EIATTR_KPARAM_INFO
	.align		4
.L_11:
        /*0028*/ 	.byte	0x04, 0x17
        /*002a*/ 	.short	(.L_13 - .L_12)
.L_12:
        /*002c*/ 	.word	0x00000000
        /*0030*/ 	.short	0x0000
        /*0032*/ 	.short	0x0000
        /*0034*/ 	.byte	0x00, 0xf5, 0x21, 0x00


	//----- nvinfo : EIATTR_SPARSE_MMA_MASK
	.align		4
.L_13:
        /*0038*/ 	.byte	0x03, 0x50
        /*003a*/ 	.short	0x0000


	//----- nvinfo : EIATTR_MAXREG_COUNT
	.align		4
        /*003c*/ 	.byte	0x03, 0x1b
        /*003e*/ 	.short	0x00ff


	//----- nvinfo : EIATTR_MERCURY_ISA_VERSION
	.align		4
        /*0040*/ 	.byte	0x03, 0x5f
        /*0042*/ 	.short	0x0101


	//----- nvinfo : EIATTR_VRC_CTA_INIT_COUNT
	.align		4
        /*0044*/ 	.byte	0x02, 0x4a
	.zero		1
	.zero		1


	//----- nvinfo : EIATTR_EXIT_INSTR_OFFSETS
	.align		4
        /*0048*/ 	.byte	0x04, 0x1c
        /*004a*/ 	.short	(.L_15 - .L_14)


	//   ....[0]....
.L_14:
        /*004c*/ 	.word	0x00000030


	//   ....[1]....
        /*0050*/ 	.word	0x000000f0


	//----- nvinfo : EIATTR_CBANK_PARAM_SIZE
	.align		4
.L_15:
        /*0054*/ 	.byte	0x03, 0x19
        /*0056*/ 	.short	0x0018


	//----- nvinfo : EIATTR_PARAM_CBANK
	.align		4
        /*0058*/ 	.byte	0x04, 0x0a
        /*005a*/ 	.short	(.L_17 - .L_16)
	.align		4
.L_16:
        /*005c*/ 	.word	index@(.nv.constant0._ZN2cr9addArraysEPfS0_S0_)
        /*0060*/ 	.short	0x0380
        /*0062*/ 	.short	0x0018


	//----- nvinfo : EIATTR_SW_WAR
	.align		4
.L_17:
        /*0064*/ 	.byte	0x04, 0x36
        /*0066*/ 	.short	(.L_19 - .L_18)
.L_18:
        /*0068*/ 	.word	0x00000008
.L_19:


//--------------------- .nv.callgraph             --------------------------
	.section	.nv.callgraph,"",@"SHT_CUDA_CALLGRAPH"
	.align	4
	.sectionentsize	8
	.align		4
        /*0000*/ 	.word	0x00000000
	.align		4
        /*0004*/ 	.word	0xffffffff
	.align		4
        /*0008*/ 	.word	0x00000000
	.align		4
        /*000c*/ 	.word	0xfffffffe
	.align		4
        /*0010*/ 	.word	0x00000000
	.align		4
        /*0014*/ 	.word	0xfffffffd
	.align		4
        /*0018*/ 	.word	0x00000000
	.align		4
        /*001c*/ 	.word	0xfffffffc


//--------------------- .text._ZN2cr9addArraysEPfS0_S0_ --------------------------
	.section	.text._ZN2cr9addArraysEPfS0_S0_,"ax",@progbits
	.align	128
        .global         _ZN2cr9addArraysEPfS0_S0_
        .type           _ZN2cr9addArraysEPfS0_S0_,@function
        .size           _ZN2cr9addArraysEPfS0_S0_,(.L_x_1 - _ZN2cr9addArraysEPfS0_S0_)
        .other          _ZN2cr9addArraysEPfS0_S0_,@"STO_CUDA_ENTRY STV_DEFAULT"
_ZN2cr9addArraysEPfS0_S0_:
.text._ZN2cr9addArraysEPfS0_S0_:
[----:B------:R-:W-:Y:S01]  /*0000*/  LDC R1, c[0x0][0x37c] ;  /* 0x0000df00ff017b82 */ /* 0x000fe20000000800 */
[----:B------:R-:W0:Y:S02]  /*0010*/  S2R R9, SR_TID.X ;  /* 0x0000000000097919 */ /* 0x000e240000002100 */
[----:B0-----:R-:W-:-:S13]  /*0020*/  ISETP.GT.U32.AND P0, PT, R9, 0x9, PT ;  /* 0x000000090900780c */ /* 0x001fda0003f04070 */
[----:B------:R-:W-:Y:S05]  /*0030*/  @P0 EXIT ;  /* 0x000000000000094d */ /* 0x000fea0003800000 */
[----:B------:R-:W0:Y:S01]  /*0040*/  LDC.64 R2, c[0x0][0x380] ;  /* 0x0000e000ff027b82 */ /* 0x000e220000000a00 */
[----:B------:R-:W1:Y:S07]  /*0050*/  LDCU.64 UR4, c[0x0][0x358] ;  /* 0x00006b00ff0477ac */ /* 0x000e6e0008000a00 */
[----:B------:R-:W2:Y:S08]  /*0060*/  LDC.64 R4, c[0x0][0x388] ;  /* 0x0000e200ff047b82 */ /* 0x000eb00000000a00 */
[----:B------:R-:W3:Y:S01]  /*0070*/  LDC.64 R6, c[0x0][0x390] ;  /* 0x0000e400ff067b82 */ /* 0x000ee20000000a00 */
[----:B0-----:R-:W-:-:S06]  /*0080*/  IMAD.WIDE.U32 R2, R9, 0x4, R2 ;  /* 0x0000000409027825 */ /* 0x001fcc00078e0002 */
[----:B-1----:R-:W4:Y:S01]  /*0090*/  LDG.E R2, desc[UR4][R2.64] ;  /* 0x0000000402027981 */ /* 0x002f22000c1e1900 */
[----:B--2---:R-:W-:-:S06]  /*00a0*/  IMAD.WIDE.U32 R4, R9, 0x4, R4 ;  /* 0x0000000409047825 */ /* 0x004fcc00078e0004 */
[----:B------:R-:W4:Y:S01]  /*00b0*/  LDG.E R5, desc[UR4][R4.64] ;  /* 0x0000000404057981 */ /* 0x000f22000c1e1900 */
[----:B---3--:R-:W-:-:S04]  /*00c0*/  IMAD.WIDE.U32 R6, R9, 0x4, R6 ;  /* 0x0000000409067825 */ /* 0x008fc800078e0006 */
[----:B----4-:R-:W-:-:S05]  /*00d0*/  FADD R9, R2, R5 ;  /* 0x0000000502097221 */ /* 0x010fca0000000000 */
[----:B------:R-:W-:Y:S01]  /*00e0*/  STG.E desc[UR4][R6.64], R9 ;  /* 0x0000000906007986 */ /* 0x000fe2000c101904 */
[----:B------:R-:W-:Y:S05]  /*00f0*/  EXIT ;  /* 0x000000000000794d */ /* 0x000fea0003800000 */
.L_x_0:
[----:B------:R-:W-:-:S00]  /*0100*/  BRA `(.L_x_0) ;  /* 0xfffffffc00fc7947 */ /* 0x000fc0000383ffff */
[----:B------:R-:W-:-:S00]  /*0110*/  NOP ;  /* 0x0000000000007918 */ /* 0x000fc00000000000 */
        /* <DEDUP_REMOVED lines=14> */
.L_x_1:


//--------------------- .nv.shared.reserved.0     --------------------------
	.section	.nv.shared.reserved.0,"aw",@nobits
	.weak		__nv_reservedSMEM_offset_0_alias
	.size		__nv_reservedSMEM_offset_0_alias, 0, 64
	.other		__nv_reservedSMEM_offset_0_alias,@"STO_CUDA_RESERVED_SHARED STV_DEFAULT"
__nv_reservedSMEM_offset_0_alias:
	.zero		0
	.zero		64


//--------------------- .nv.constant0._ZN2cr9addArraysEPfS0_S0_ --------------------------
	.section	.nv.constant0._ZN2cr9addArraysEPfS0_S0_,"a",@progbits
	.sectionflags	@""
	.align	4
.nv.constant0._ZN2cr9addArraysEPfS0_S0_:
	.zero		920


//--------------------- SYMBOLS --------------------------

	.type		.nv.reservedSmem.offset0,@object
	.size		.nv.reservedSmem.offset0,0x4
